//
// Generated by NVIDIA NVVM Compiler
//
// Compiler Build ID: CL-36424714
// Cuda compilation tools, release 13.0, V13.0.88
// Based on NVVM 20.0.0
//

.version 9.0
.target sm_100
.address_size 64

	// .globl	_Z17naive_dot_productPdS_S_i

.visible .entry _Z17naive_dot_productPdS_S_i(
	.param .u64 .ptr .align 1 _Z17naive_dot_productPdS_S_i_param_0,
	.param .u64 .ptr .align 1 _Z17naive_dot_productPdS_S_i_param_1,
	.param .u64 .ptr .align 1 _Z17naive_dot_productPdS_S_i_param_2,
	.param .u32 _Z17naive_dot_productPdS_S_i_param_3
)
{
	.reg .pred 	%p<2>;
	.reg .b32 	%r<6>;
	.reg .b64 	%rd<11>;
	.reg .b64 	%fd<5>;

	ld.param.u64 	%rd1, [_Z17naive_dot_productPdS_S_i_param_0];
	ld.param.u64 	%rd2, [_Z17naive_dot_productPdS_S_i_param_1];
	ld.param.u64 	%rd3, [_Z17naive_dot_productPdS_S_i_param_2];
	ld.param.u32 	%r2, [_Z17naive_dot_productPdS_S_i_param_3];
	mov.u32 	%r3, %ntid.x;
	mov.u32 	%r4, %ctaid.x;
	mov.u32 	%r5, %tid.x;
	mad.lo.s32 	%r1, %r3, %r4, %r5;
	setp.ge.s32 	%p1, %r1, %r2;
	@%p1 bra 	$L__BB0_2;
	cvta.to.global.u64 	%rd4, %rd1;
	cvta.to.global.u64 	%rd5, %rd2;
	cvta.to.global.u64 	%rd6, %rd3;
	mul.wide.s32 	%rd7, %r1, 8;
	add.s64 	%rd8, %rd4, %rd7;
	ld.global.f64 	%fd1, [%rd8];
	add.s64 	%rd9, %rd5, %rd7;
	ld.global.f64 	%fd2, [%rd9];
	add.s64 	%rd10, %rd6, %rd7;
	ld.global.f64 	%fd3, [%rd10];
	fma.rn.f64 	%fd4, %fd1, %fd2, %fd3;
	st.global.f64 	[%rd10], %fd4;
$L__BB0_2:
	ret;

}


// ===== COMPILED SASS (sm_100) =====

	.target	sm_100

	.elftype	@"ET_EXEC"


//--------------------- .note.nv.tkinfo           --------------------------
	.section	.note.nv.tkinfo,"",@"SHT_NOTE"
	.sectionflags	@"SHF_NOTE_NV_TKINFO"
	.tkinfo
        /*0018*/ 	.word	0x00000002
        /*0030*/ 	.string	""
        /*0030*/ 	.string	"ptxas"
        /*0030*/ 	.string	"Cuda compilation tools, release 13.0, V13.0.88"
        /*0030*/ 	.string	"Build cuda_13.0.r13.0/compiler.36424714_0"
        /*0030*/ 	.string	"-arch sm_100 -m 64 "



//--------------------- .note.nv.cuinfo           --------------------------
	.section	.note.nv.cuinfo,"",@"SHT_NOTE"
	.sectionflags	@"SHF_NOTE_NV_CUINFO"
        /*0018*/ 	.short	0x0002
        /*001a*/ 	.short	0x0064
        /*001c*/ 	.short	0x0082
	.zero		2


//--------------------- .nv.info                  --------------------------
	.section	.nv.info,"",@"SHT_CUDA_INFO"
	.align	4


	//----- nvinfo : EIATTR_REGCOUNT
	.align		4
        /*0000*/ 	.byte	0x04, 0x2f
        /*0002*/ 	.short	(.L_1 - .L_0)
	.align		4
.L_0:
        /*0004*/ 	.word	index@(_Z17naive_dot_productPdS_S_i)
        /*0008*/ 	.word	0x0000000c


	//----- nvinfo : EIATTR_FRAME_SIZE
	.align		4
.L_1:
        /*000c*/ 	.byte	0x04, 0x11
        /*000e*/ 	.short	(.L_3 - .L_2)
	.align		4
.L_2:
        /*0010*/ 	.word	index@(_Z17naive_dot_productPdS_S_i)
        /*0014*/ 	.word	0x00000000


	//----- nvinfo : EIATTR_MIN_STACK_SIZE
	.align		4
.L_3:
        /*0018*/ 	.byte	0x04, 0x12
        /*001a*/ 	.short	(.L_5 - .L_4)
	.align		4
.L_4:
        /*001c*/ 	.word	index@(_Z17naive_dot_productPdS_S_i)
        /*0020*/ 	.word	0x00000000
.L_5:


//--------------------- .nv.compat                --------------------------
	.section	.nv.compat,"",@"SHT_CUDA_COMPAT_INFO"
	.align	4
        /*0000*/ 	.byte	0x02, 0x09, 0x00, 0x00, 0x02, 0x02, 0x01, 0x00, 0x02, 0x05, 0x05, 0x00, 0x03, 0x07, 0x01, 0x01
        /*0010*/ 	.byte	0x02, 0x03, 0x00, 0x00, 0x02, 0x06, 0x01, 0x00, 0x04, 0x0b, 0x08, 0x00, 0x01, 0x00, 0x00, 0x00
        /*0020*/ 	.byte	0x00, 0x00, 0x00, 0x00


//--------------------- .nv.info._Z17naive_dot_productPdS_S_i --------------------------
	.section	.nv.info._Z17naive_dot_productPdS_S_i,"",@"SHT_CUDA_INFO"
	.sectionflags	@""
	.align	4


	//----- nvinfo : EIATTR_CUDA_API_VERSION
	.align		4
        /*0000*/ 	.byte	0x04, 0x37
        /*0002*/ 	.short	(.L_7 - .L_6)
.L_6:
        /*0004*/ 	.word	0x00000082


	//----- nvinfo : EIATTR_KPARAM_INFO
	.align		4
.L_7:
        /*0008*/ 	.byte	0x04, 0x17
        /*000a*/ 	.short	(.L_9 - .L_8)
.L_8:
        /*000c*/ 	.word	0x00000000
        /*0010*/ 	.short	0x0003
        /*0012*/ 	.short	0x0018
        /*0014*/ 	.byte	0x00, 0xf0, 0x11, 0x00


	//----- nvinfo : EIATTR_KPARAM_INFO
	.align		4
.L_9:
        /*0018*/ 	.byte	0x04, 0x17
        /*001a*/ 	.short	(.L_11 - .L_10)
.L_10:
        /*001c*/ 	.word	0x00000000
        /*0020*/ 	.short	0x0002
        /*0022*/ 	.short	0x0010
        /*0024*/ 	.byte	0x00, 0xf5, 0x21, 0x00


	//----- nvinfo : EIATTR_KPARAM_INFO
	.align		4
.L_11:
        /*0028*/ 	.byte	0x04, 0x17
        /*002a*/ 	.short	(.L_13 - .L_12)
.L_12:
        /*002c*/ 	.word	0x00000000
        /*0030*/ 	.short	0x0001
        /*0032*/ 	.short	0x0008
        /*0034*/ 	.byte	0x00, 0xf5, 0x21, 0x00


	//----- nvinfo : EIATTR_KPARAM_INFO
	.align		4
.L_13:
        /*0038*/ 	.byte	0x04, 0x17
        /*003a*/ 	.short	(.L_15 - .L_14)
.L_14:
        /*003c*/ 	.word	0x00000000
        /*0040*/ 	.short	0x0000
        /*0042*/ 	.short	0x0000
        /*0044*/ 	.byte	0x00, 0xf5, 0x21, 0x00


	//----- nvinfo : EIATTR_SPARSE_MMA_MASK
	.align		4
.L_15:
        /*0048*/ 	.byte	0x03, 0x50
        /*004a*/ 	.short	0x0000


	//----- nvinfo : EIATTR_MAXREG_COUNT
	.align		4
        /*004c*/ 	.byte	0x03, 0x1b
        /*004e*/ 	.short	0x00ff


	//----- nvinfo : EIATTR_MERCURY_ISA_VERSION
	.align		4
        /*0050*/ 	.byte	0x03, 0x5f
        /*0052*/ 	.short	0x0101


	//----- nvinfo : EIATTR_VRC_CTA_INIT_COUNT
	.align		4
        /*0054*/ 	.byte	0x02, 0x4a
	.zero		1
	.zero		1


	//----- nvinfo : EIATTR_EXIT_INSTR_OFFSETS
	.align		4
        /*0058*/ 	.byte	0x04, 0x1c
        /*005a*/ 	.short	(.L_17 - .L_16)


	//   ....[0]....
.L_16:
        /*005c*/ 	.word	0x00000070


	//   ....[1]....
        /*0060*/ 	.word	0x00000140


	//----- nvinfo : EIATTR_CBANK_PARAM_SIZE
	.align		4
.L_17:
        /*0064*/ 	.byte	0x03, 0x19
        /*0066*/ 	.short	0x001c


	//----- nvinfo : EIATTR_PARAM_CBANK
	.align		4
        /*0068*/ 	.byte	0x04, 0x0a
        /*006a*/ 	.short	(.L_19 - .L_18)
	.align		4
.L_18:
        /*006c*/ 	.word	index@(.nv.constant0._Z17naive_dot_productPdS_S_i)
        /*0070*/ 	.short	0x0380
        /*0072*/ 	.short	0x001c


	//----- nvinfo : EIATTR_SW_WAR
	.align		4
.L_19:
        /*0074*/ 	.byte	0x04, 0x36
        /*0076*/ 	.short	(.L_21 - .L_20)
.L_20:
        /*0078*/ 	.word	0x00000008
.L_21:


//--------------------- .nv.callgraph             --------------------------
	.section	.nv.callgraph,"",@"SHT_CUDA_CALLGRAPH"
	.align	4
	.sectionentsize	8
	.align		4
        /*0000*/ 	.word	0x00000000
	.align		4
        /*0004*/ 	.word	0xffffffff
	.align		4
        /*0008*/ 	.word	0x00000000
	.align		4
        /*000c*/ 	.word	0xfffffffe
	.align		4
        /*0010*/ 	.word	0x00000000
	.align		4
        /*0014*/ 	.word	0xfffffffd
	.align		4
        /*0018*/ 	.word	0x00000000
	.align		4
        /*001c*/ 	.word	0xfffffffc


//--------------------- .text._Z17naive_dot_productPdS_S_i --------------------------
	.section	.text._Z17naive_dot_productPdS_S_i,"ax",@progbits
	.align	128
        .global         _Z17naive_dot_productPdS_S_i
        .type           _Z17naive_dot_productPdS_S_i,@function
        .size           _Z17naive_dot_productPdS_S_i,(.L_x_1 - _Z17naive_dot_productPdS_S_i)
        .other          _Z17naive_dot_productPdS_S_i,@"STO_CUDA_ENTRY STV_DEFAULT"
_Z17naive_dot_productPdS_S_i:
.text._Z17naive_dot_productPdS_S_i:
[----:B------:R-:W-:Y:S01]  /*0000*/  LDC R1, c[0x0][0x37c] ;  /* 0x0000df00ff017b82 */ /* 0x000fe20000000800 */
[----:B------:R-:W0:Y:S01]  /*0010*/  S2R R9, SR_CTAID.X ;  /* 0x0000000000097919 */ /* 0x000e220000002500 */
[----:B------:R-:W0:Y:S01]  /*0020*/  LDCU UR4, c[0x0][0x360] ;  /* 0x00006c00ff0477ac */ /* 0x000e220008000800 */
[----:B------:R-:W0:Y:S01]  /*0030*/  S2R R0, SR_TID.X ;  /* 0x0000000000007919 */ /* 0x000e220000002100 */
[----:B------:R-:W1:Y:S01]  /*0040*/  LDCU UR5, c[0x0][0x398] ;  /* 0x00007300ff0577ac */ /* 0x000e620008000800 */
[----:B0-----:R-:W-:-:S05]  /*0050*/  IMAD R9, R9, UR4, R0 ;  /* 0x0000000409097c24 */ /* 0x001fca000f8e0200 */
[----:B-1----:R-:W-:-:S13]  /*0060*/  ISETP.GE.AND P0, PT, R9, UR5, PT ;  /* 0x0000000509007c0c */ /* 0x002fda000bf06270 */
[----:B------:R-:W-:Y:S05]  /*0070*/  @P0 EXIT ;  /* 0x000000000000094d */ /* 0x000fea0003800000 */
[----:B------:R-:W0:Y:S01]  /*0080*/  LDC.64 R2, c[0x0][0x380] ;  /* 0x0000e000ff027b82 */ /* 0x000e220000000a00 */
[----:B------:R-:W1:Y:S07]  /*0090*/  LDCU.64 UR4, c[0x0][0x358] ;  /* 0x00006b00ff0477ac */ /* 0x000e6e0008000a00 */
[----:B------:R-:W2:Y:S08]  /*00a0*/  LDC.64 R4, c[0x0][0x388] ;  /* 0x0000e200ff047b82 */ /* 0x000eb00000000a00 */
[----:B------:R-:W3:Y:S01]  /*00b0*/  LDC.64 R6, c[0x0][0x390] ;  /* 0x0000e400ff067b82 */ /* 0x000ee20000000a00 */
[----:B0-----:R-:W-:-:S06]  /*00c0*/  IMAD.WIDE R2, R9, 0x8, R2 ;  /* 0x0000000809027825 */ /* 0x001fcc00078e0202 */
[----:B-1----:R-:W4:Y:S01]  /*00d0*/  LDG.E.64 R2, desc[UR4][R2.64] ;  /* 0x0000000402027981 */ /* 0x002f22000c1e1b00 */
[----:B--2---:R-:W-:-:S06]  /*00e0*/  IMAD.WIDE R4, R9, 0x8, R4 ;  /* 0x0000000809047825 */ /* 0x004fcc00078e0204 */
[----:B------:R-:W4:Y:S01]  /*00f0*/  LDG.E.64 R4, desc[UR4][R4.64] ;  /* 0x0000000404047981 */ /* 0x000f22000c1e1b00 */
[----:B---3--:R-:W-:-:S05]  /*0100*/  IMAD.WIDE R6, R9, 0x8, R6 ;  /* 0x0000000809067825 */ /* 0x008fca00078e0206 */
[----:B------:R-:W4:Y:S02]  /*0110*/  LDG.E.64 R8, desc[UR4][R6.64] ;  /* 0x0000000406087981 */ /* 0x000f24000c1e1b00 */
[----:B----4-:R-:W-:-:S07]  /*0120*/  DFMA R8, R2, R4, R8 ;  /* 0x000000040208722b */ /* 0x010fce0000000008 */
[----:B------:R-:W-:Y:S01]  /*0130*/  STG.E.64 desc[UR4][R6.64], R8 ;  /* 0x0000000806007986 */ /* 0x000fe2000c101b04 */
[----:B------:R-:W-:Y:S05]  /*0140*/  EXIT ;  /* 0x000000000000794d */ /* 0x000fea0003800000 */
.L_x_0:
[----:B------:R-:W-:-:S00]  /*0150*/  BRA `(.L_x_0) ;  /* 0xfffffffc00fc7947 */ /* 0x000fc0000383ffff */
[----:B------:R-:W-:-:S00]  /*0160*/  NOP ;  /* 0x0000000000007918 */ /* 0x000fc00000000000 */
        /* <DEDUP_REMOVED lines=9> */
.L_x_1:


//--------------------- .nv.shared.reserved.0     --------------------------
	.section	.nv.shared.reserved.0,"aw",@nobits
	.weak		__nv_reservedSMEM_offset_0_alias
	.size		__nv_reservedSMEM_offset_0_alias, 0, 64
	.other		__nv_reservedSMEM_offset_0_alias,@"STO_CUDA_RESERVED_SHARED STV_DEFAULT"
__nv_reservedSMEM_offset_0_alias:
	.zero		0
	.zero		64


//--------------------- .nv.constant0._Z17naive_dot_productPdS_S_i --------------------------
	.section	.nv.constant0._Z17naive_dot_productPdS_S_i,"a",@progbits
	.sectionflags	@""
	.align	4
.nv.constant0._Z17naive_dot_productPdS_S_i:
	.zero		924


//--------------------- SYMBOLS --------------------------

	.type		.nv.reservedSmem.offset0,@object
	.size		.nv.reservedSmem.offset0,0x4
